//
// Generated by NVIDIA NVVM Compiler
//
// Compiler Build ID: CL-36424714
// Cuda compilation tools, release 13.0, V13.0.88
// Based on NVVM 20.0.0
//

.version 9.0
.target sm_100
.address_size 64

	// .globl	_Z9findPairsPiii
.extern .func  (.param .b32 func_retval0) vprintf
(
	.param .b64 vprintf_param_0,
	.param .b64 vprintf_param_1
)
;
.global .align 1 .b8 $str[7] = {37, 100, 32, 37, 100, 10};

.visible .entry _Z9findPairsPiii(
	.param .u64 .ptr .align 1 _Z9findPairsPiii_param_0,
	.param .u32 _Z9findPairsPiii_param_1,
	.param .u32 _Z9findPairsPiii_param_2
)
{
	.local .align 8 .b8 	__local_depot0[8];
	.reg .b64 	%SP;
	.reg .b64 	%SPL;
	.reg .pred 	%p<10>;
	.reg .b32 	%r<33>;
	.reg .b64 	%rd<12>;

	mov.u64 	%SPL, __local_depot0;
	cvta.local.u64 	%SP, %SPL;
	ld.param.u64 	%rd3, [_Z9findPairsPiii_param_0];
	ld.param.u32 	%r11, [_Z9findPairsPiii_param_1];
	ld.param.u32 	%r12, [_Z9findPairsPiii_param_2];
	mov.u32 	%r13, %ctaid.x;
	mov.u32 	%r14, %ntid.x;
	mov.u32 	%r15, %tid.x;
	mad.lo.s32 	%r1, %r13, %r14, %r15;
	add.s32 	%r30, %r1, 1;
	setp.ge.s32 	%p1, %r30, %r11;
	@%p1 bra 	$L__BB0_9;
	setp.lt.s32 	%p2, %r12, 1;
	@%p2 bra 	$L__BB0_9;
	cvta.to.global.u64 	%rd1, %rd3;
	add.u64 	%rd4, %SP, 0;
	add.u64 	%rd2, %SPL, 0;
	mul.lo.s32 	%r3, %r12, %r1;
	mov.u64 	%rd9, $str;
$L__BB0_3:
	mul.lo.s32 	%r5, %r30, %r12;
	mov.b32 	%r31, 0;
	mov.u32 	%r32, %r31;
$L__BB0_4:
	add.s32 	%r17, %r31, %r3;
	mul.wide.s32 	%rd5, %r17, 4;
	add.s64 	%rd6, %rd1, %rd5;
	ld.global.u32 	%r18, [%rd6];
	add.s32 	%r19, %r31, %r5;
	mul.wide.s32 	%rd7, %r19, 4;
	add.s64 	%rd8, %rd1, %rd7;
	ld.global.u32 	%r20, [%rd8];
	xor.b32  	%r21, %r20, %r18;
	setp.ne.s32 	%p3, %r18, %r20;
	add.s32 	%r23, %r21, -1;
	and.b32  	%r24, %r21, %r23;
	setp.eq.s32 	%p4, %r24, 0;
	add.s32 	%r25, %r32, 1;
	setp.gt.s32 	%p5, %r21, 0;
	selp.b32 	%r26, 2, %r32, %p5;
	selp.b32 	%r27, %r25, %r26, %p4;
	selp.b32 	%r32, %r27, %r26, %p3;
	setp.gt.s32 	%p6, %r32, 1;
	@%p6 bra 	$L__BB0_8;
	add.s32 	%r31, %r31, 1;
	setp.ne.s32 	%p7, %r31, %r12;
	@%p7 bra 	$L__BB0_4;
	setp.ne.s32 	%p8, %r32, 1;
	@%p8 bra 	$L__BB0_8;
	st.local.v2.u32 	[%rd2], {%r1, %r30};
	cvta.global.u64 	%rd10, %rd9;
	{ // callseq 0, 0
	.param .b64 param0;
	st.param.b64 	[param0], %rd10;
	.param .b64 param1;
	st.param.b64 	[param1], %rd4;
	.param .b32 retval0;
	call.uni (retval0), 
	vprintf, 
	(
	param0, 
	param1
	);
	ld.param.b32 	%r28, [retval0];
	} // callseq 0
$L__BB0_8:
	add.s32 	%r30, %r30, 1;
	setp.lt.s32 	%p9, %r30, %r11;
	@%p9 bra 	$L__BB0_3;
$L__BB0_9:
	ret;

}


// ===== COMPILED SASS (sm_100) =====

	.target	sm_100

	.elftype	@"ET_EXEC"


//--------------------- .note.nv.tkinfo           --------------------------
	.section	.note.nv.tkinfo,"",@"SHT_NOTE"
	.sectionflags	@"SHF_NOTE_NV_TKINFO"
	.tkinfo
        /*0018*/ 	.word	0x00000002
        /*0030*/ 	.string	""
        /*0030*/ 	.string	"ptxas"
        /*0030*/ 	.string	"Cuda compilation tools, release 13.0, V13.0.88"
        /*0030*/ 	.string	"Build cuda_13.0.r13.0/compiler.36424714_0"
        /*0030*/ 	.string	"-arch sm_100 -m 64 "



//--------------------- .note.nv.cuinfo           --------------------------
	.section	.note.nv.cuinfo,"",@"SHT_NOTE"
	.sectionflags	@"SHF_NOTE_NV_CUINFO"
        /*0018*/ 	.short	0x0002
        /*001a*/ 	.short	0x0064
        /*001c*/ 	.short	0x0082
	.zero		2


//--------------------- .nv.info                  --------------------------
	.section	.nv.info,"",@"SHT_CUDA_INFO"
	.align	4


	//----- nvinfo : EIATTR_REGCOUNT
	.align		4
        /*0000*/ 	.byte	0x04, 0x2f
        /*0002*/ 	.short	(.L_2 - .L_1)
	.align		4
.L_1:
        /*0004*/ 	.word	index@(_Z9findPairsPiii)
        /*0008*/ 	.word	0x00000018


	//----- nvinfo : EIATTR_FRAME_SIZE
	.align		4
.L_2:
        /*000c*/ 	.byte	0x04, 0x11
        /*000e*/ 	.short	(.L_4 - .L_3)
	.align		4
.L_3:
        /*0010*/ 	.word	index@(_Z9findPairsPiii)
        /*0014*/ 	.word	0x00000008


	//----- nvinfo : EIATTR_MIN_STACK_SIZE
	.align		4
.L_4:
        /*0018*/ 	.byte	0x04, 0x12
        /*001a*/ 	.short	(.L_6 - .L_5)
	.align		4
.L_5:
        /*001c*/ 	.word	index@(_Z9findPairsPiii)
        /*0020*/ 	.word	0x00000008
.L_6:


//--------------------- .nv.compat                --------------------------
	.section	.nv.compat,"",@"SHT_CUDA_COMPAT_INFO"
	.align	4
        /*0000*/ 	.byte	0x02, 0x09, 0x00, 0x00, 0x02, 0x02, 0x01, 0x00, 0x02, 0x05, 0x05, 0x00, 0x03, 0x07, 0x01, 0x01
        /*0010*/ 	.byte	0x02, 0x03, 0x00, 0x00, 0x02, 0x06, 0x01, 0x00, 0x04, 0x0b, 0x08, 0x00, 0x09, 0x00, 0x00, 0x00
        /*0020*/ 	.byte	0x00, 0x00, 0x00, 0x00


//--------------------- .nv.info._Z9findPairsPiii --------------------------
	.section	.nv.info._Z9findPairsPiii,"",@"SHT_CUDA_INFO"
	.sectionflags	@""
	.align	4


	//----- nvinfo : EIATTR_CUDA_API_VERSION
	.align		4
        /*0000*/ 	.byte	0x04, 0x37
        /*0002*/ 	.short	(.L_8 - .L_7)
.L_7:
        /*0004*/ 	.word	0x00000082


	//----- nvinfo : EIATTR_KPARAM_INFO
	.align		4
.L_8:
        /*0008*/ 	.byte	0x04, 0x17
        /*000a*/ 	.short	(.L_10 - .L_9)
.L_9:
        /*000c*/ 	.word	0x00000000
        /*0010*/ 	.short	0x0002
        /*0012*/ 	.short	0x000c
        /*0014*/ 	.byte	0x00, 0xf0, 0x11, 0x00


	//----- nvinfo : EIATTR_KPARAM_INFO
	.align		4
.L_10:
        /*0018*/ 	.byte	0x04, 0x17
        /*001a*/ 	.short	(.L_12 - .L_11)
.L_11:
        /*001c*/ 	.word	0x00000000
        /*0020*/ 	.short	0x0001
        /*0022*/ 	.short	0x0008
        /*0024*/ 	.byte	0x00, 0xf0, 0x11, 0x00


	//----- nvinfo : EIATTR_KPARAM_INFO
	.align		4
.L_12:
        /*0028*/ 	.byte	0x04, 0x17
        /*002a*/ 	.short	(.L_14 - .L_13)
.L_13:
        /*002c*/ 	.word	0x00000000
        /*0030*/ 	.short	0x0000
        /*0032*/ 	.short	0x0000
        /*0034*/ 	.byte	0x00, 0xf5, 0x21, 0x00


	//----- nvinfo : EIATTR_SPARSE_MMA_MASK
	.align		4
.L_14:
        /*0038*/ 	.byte	0x03, 0x50
        /*003a*/ 	.short	0x0000


	//----- nvinfo : EIATTR_MAXREG_COUNT
	.align		4
        /*003c*/ 	.byte	0x03, 0x1b
        /*003e*/ 	.short	0x00ff


	//----- nvinfo : EIATTR_EXTERNS
	.align		4
        /*0040*/ 	.byte	0x04, 0x0f
        /*0042*/ 	.short	(.L_16 - .L_15)


	//   ....[0]....
	.align		4
.L_15:
        /*0044*/ 	.word	index@(vprintf)


	//----- nvinfo : EIATTR_MERCURY_ISA_VERSION
	.align		4
.L_16:
        /*0048*/ 	.byte	0x03, 0x5f
        /*004a*/ 	.short	0x0101


	//----- nvinfo : EIATTR_VRC_CTA_INIT_COUNT
	.align		4
        /*004c*/ 	.byte	0x02, 0x4a
	.zero		1
	.zero		1


	//----- nvinfo : EIATTR_SYSCALL_OFFSETS
	.align		4
        /*0050*/ 	.byte	0x04, 0x46
        /*0052*/ 	.short	(.L_18 - .L_17)


	//   ....[0]....
.L_17:
        /*0054*/ 	.word	0x00000390


	//----- nvinfo : EIATTR_EXIT_INSTR_OFFSETS
	.align		4
.L_18:
        /*0058*/ 	.byte	0x04, 0x1c
        /*005a*/ 	.short	(.L_20 - .L_19)


	//   ....[0]....
.L_19:
        /*005c*/ 	.word	0x000000d0


	//   ....[1]....
        /*0060*/ 	.word	0x00000100


	//   ....[2]....
        /*0064*/ 	.word	0x000003f0


	//----- nvinfo : EIATTR_CRS_STACK_SIZE
	.align		4
.L_20:
        /*0068*/ 	.byte	0x04, 0x1e
        /*006a*/ 	.short	(.L_22 - .L_21)
.L_21:
        /*006c*/ 	.word	0x00000000


	//----- nvinfo : EIATTR_CBANK_PARAM_SIZE
	.align		4
.L_22:
        /*0070*/ 	.byte	0x03, 0x19
        /*0072*/ 	.short	0x0010


	//----- nvinfo : EIATTR_PARAM_CBANK
	.align		4
        /*0074*/ 	.byte	0x04, 0x0a
        /*0076*/ 	.short	(.L_24 - .L_23)
	.align		4
.L_23:
        /*0078*/ 	.word	index@(.nv.constant0._Z9findPairsPiii)
        /*007c*/ 	.short	0x0380
        /*007e*/ 	.short	0x0010


	//----- nvinfo : EIATTR_SW_WAR
	.align		4
.L_24:
        /*0080*/ 	.byte	0x04, 0x36
        /*0082*/ 	.short	(.L_26 - .L_25)
.L_25:
        /*0084*/ 	.word	0x00000008
.L_26:


//--------------------- .nv.callgraph             --------------------------
	.section	.nv.callgraph,"",@"SHT_CUDA_CALLGRAPH"
	.align	4
	.sectionentsize	8
	.align		4
        /*0000*/ 	.word	0x00000000
	.align		4
        /*0004*/ 	.word	0xffffffff
	.align		4
        /*0008*/ 	.word	index@(_Z9findPairsPiii)
	.align		4
        /*000c*/ 	.word	index@(vprintf)
	.align		4
        /*0010*/ 	.word	0x00000000
	.align		4
        /*0014*/ 	.word	0xfffffffe
	.align		4
        /*0018*/ 	.word	0x00000000
	.align		4
        /*001c*/ 	.word	0xfffffffd
	.align		4
        /*0020*/ 	.word	0x00000000
	.align		4
        /*0024*/ 	.word	0xfffffffc


//--------------------- .nv.constant4             --------------------------
	.section	.nv.constant4,"a",@progbits
	.align	8
	.align		8
.nv.constant4:
        /*0000*/ 	.dword	vprintf
	.align		8
        /*0008*/ 	.dword	$str


//--------------------- .text._Z9findPairsPiii    --------------------------
	.section	.text._Z9findPairsPiii,"ax",@progbits
	.align	128
        .global         _Z9findPairsPiii
        .type           _Z9findPairsPiii,@function
        .size           _Z9findPairsPiii,(.L_x_6 - _Z9findPairsPiii)
        .other          _Z9findPairsPiii,@"STO_CUDA_ENTRY STV_DEFAULT"
_Z9findPairsPiii:
.text._Z9findPairsPiii:
[----:B------:R-:W0:Y:S01]  /*0000*/  LDC R1, c[0x0][0x37c] ;  /* 0x0000df00ff017b82 */ /* 0x000e220000000800 */
[----:B------:R-:W1:Y:S01]  /*0010*/  S2R R3, SR_TID.X ;  /* 0x0000000000037919 */ /* 0x000e620000002100 */
[----:B------:R-:W2:Y:S06]  /*0020*/  LDCU UR5, c[0x0][0x2fc] ;  /* 0x00005f80ff0577ac */ /* 0x000eac0008000800 */
[----:B------:R-:W1:Y:S01]  /*0030*/  S2UR UR6, SR_CTAID.X ;  /* 0x00000000000679c3 */ /* 0x000e620000002500 */
[----:B0-----:R-:W-:Y:S01]  /*0040*/  VIADD R1, R1, 0xfffffff8 ;  /* 0xfffffff801017836 */ /* 0x001fe20000000000 */
[----:B------:R-:W0:Y:S01]  /*0050*/  LDCU UR7, c[0x0][0x388] ;  /* 0x00007100ff0777ac */ /* 0x000e220008000800 */
[----:B------:R-:W3:Y:S05]  /*0060*/  LDCU UR4, c[0x0][0x2f8] ;  /* 0x00005f00ff0477ac */ /* 0x000eea0008000800 */
[----:B------:R-:W1:Y:S01]  /*0070*/  LDC R16, c[0x0][0x360] ;  /* 0x0000d800ff107b82 */ /* 0x000e620000000800 */
[----:B---3--:R-:W-:-:S05]  /*0080*/  IADD3 R2, P1, PT, R1, UR4, RZ ;  /* 0x0000000401027c10 */ /* 0x008fca000ff3e0ff */
[----:B--2---:R-:W-:Y:S02]  /*0090*/  IMAD.X R18, RZ, RZ, UR5, P1 ;  /* 0x00000005ff127e24 */ /* 0x004fe400088e06ff */
[----:B-1----:R-:W-:-:S04]  /*00a0*/  IMAD R16, R16, UR6, R3 ;  /* 0x0000000610107c24 */ /* 0x002fc8000f8e0203 */
[----:B------:R-:W-:-:S05]  /*00b0*/  VIADD R17, R16, 0x1 ;  /* 0x0000000110117836 */ /* 0x000fca0000000000 */
[----:B0-----:R-:W-:-:S13]  /*00c0*/  ISETP.GE.AND P0, PT, R17, UR7, PT ;  /* 0x0000000711007c0c */ /* 0x001fda000bf06270 */
[----:B------:R-:W-:Y:S05]  /*00d0*/  @P0 EXIT ;  /* 0x000000000000094d */ /* 0x000fea0003800000 */
[----:B------:R-:W0:Y:S02]  /*00e0*/  LDC R0, c[0x0][0x38c] ;  /* 0x0000e300ff007b82 */ /* 0x000e240000000800 */
[----:B0-----:R-:W-:-:S13]  /*00f0*/  ISETP.GE.AND P0, PT, R0, 0x1, PT ;  /* 0x000000010000780c */ /* 0x001fda0003f06270 */
[----:B------:R-:W-:Y:S05]  /*0100*/  @!P0 EXIT ;  /* 0x000000000000894d */ /* 0x000fea0003800000 */
[----:B------:R-:W0:Y:S02]  /*0110*/  LDCU.64 UR36, c[0x0][0x358] ;  /* 0x00006b00ff2477ac */ /* 0x000e240008000a00 */
.L_x_4:
[----:B------:R-:W1:Y:S01]  /*0120*/  LDC R13, c[0x0][0x38c] ;  /* 0x0000e300ff0d7b82 */ /* 0x000e620000000800 */
[----:B------:R-:W-:Y:S01]  /*0130*/  BSSY.RECONVERGENT B7, `(.L_x_0) ;  /* 0x0000027000077945 */ /* 0x000fe20003800200 */
[----:B------:R-:W-:-:S03]  /*0140*/  HFMA2 R3, -RZ, RZ, 0, 0 ;  /* 0x00000000ff037431 */ /* 0x000fc600000001ff */
[----:B------:R-:W-:Y:S01]  /*0150*/  BSSY.RELIABLE B6, `(.L_x_1) ;  /* 0x000001a000067945 */ /* 0x000fe20003800100 */
[----:B------:R-:W-:Y:S02]  /*0160*/  IMAD.MOV.U32 R0, RZ, RZ, RZ ;  /* 0x000000ffff007224 */ /* 0x000fe400078e00ff */
[----:B------:R-:W2:Y:S05]  /*0170*/  LDC.64 R4, c[0x0][0x380] ;  /* 0x0000e000ff047b82 */ /* 0x000eaa0000000a00 */
.L_x_3:
[-CC-:B-1----:R-:W-:Y:S02]  /*0180*/  IMAD R7, R16, R13.reuse, R0.reuse ;  /* 0x0000000d10077224 */ /* 0x182fe400078e0200 */
[----:B------:R-:W-:Y:S02]  /*0190*/  IMAD R9, R17, R13, R0 ;  /* 0x0000000d11097224 */ /* 0x000fe400078e0200 */
[----:B--2---:R-:W-:-:S04]  /*01a0*/  IMAD.WIDE R6, R7, 0x4, R4 ;  /* 0x0000000407067825 */ /* 0x004fc800078e0204 */
[----:B------:R-:W-:Y:S02]  /*01b0*/  IMAD.WIDE R8, R9, 0x4, R4 ;  /* 0x0000000409087825 */ /* 0x000fe400078e0204 */
[----:B0-----:R-:W2:Y:S04]  /*01c0*/  LDG.E R6, desc[UR36][R6.64] ;  /* 0x0000002406067981 */ /* 0x001ea8000c1e1900 */
[----:B------:R-:W2:Y:S02]  /*01d0*/  LDG.E R9, desc[UR36][R8.64] ;  /* 0x0000002408097981 */ /* 0x000ea4000c1e1900 */
[----:B--2---:R-:W-:Y:S02]  /*01e0*/  LOP3.LUT R10, R9, R6, RZ, 0x3c, !PT ;  /* 0x00000006090a7212 */ /* 0x004fe400078e3cff */
[----:B------:R-:W-:-:S02]  /*01f0*/  ISETP.NE.AND P0, PT, R6, R9, PT ;  /* 0x000000090600720c */ /* 0x000fc40003f05270 */
[C---:B------:R-:W-:Y:S01]  /*0200*/  ISETP.GT.AND P1, PT, R10.reuse, RZ, PT ;  /* 0x000000ff0a00720c */ /* 0x040fe20003f24270 */
[----:B------:R-:W-:Y:S02]  /*0210*/  VIADD R11, R10, 0xffffffff ;  /* 0xffffffff0a0b7836 */ /* 0x000fe40000000000 */
[C---:B------:R-:W-:Y:S01]  /*0220*/  VIADD R10, R3.reuse, 0x1 ;  /* 0x00000001030a7836 */ /* 0x040fe20000000000 */
[----:B------:R-:W-:Y:S02]  /*0230*/  SEL R3, R3, 0x2, !P1 ;  /* 0x0000000203037807 */ /* 0x000fe40004800000 */
[----:B------:R-:W-:-:S05]  /*0240*/  LOP3.LUT P2, RZ, R11, R9, R6, 0x60, !PT ;  /* 0x000000090bff7212 */ /* 0x000fca0007846006 */
[----:B------:R-:W-:-:S04]  /*0250*/  @P0 SEL R3, R10, R3, !P2 ;  /* 0x000000030a030207 */ /* 0x000fc80005000000 */
[----:B------:R-:W-:-:S13]  /*0260*/  ISETP.GT.AND P0, PT, R3, 0x1, PT ;  /* 0x000000010300780c */ /* 0x000fda0003f04270 */
[----:B------:R-:W-:Y:S05]  /*0270*/  @P0 BREAK.RELIABLE B6 ;  /* 0x0000000000060942 */ /* 0x000fea0003800100 */
[----:B------:R-:W-:Y:S05]  /*0280*/  @P0 BRA `(.L_x_2) ;  /* 0x0000000000440947 */ /* 0x000fea0003800000 */
[----:B------:R-:W-:-:S05]  /*0290*/  VIADD R0, R0, 0x1 ;  /* 0x0000000100007836 */ /* 0x000fca0000000000 */
[----:B------:R-:W-:-:S13]  /*02a0*/  ISETP.NE.AND P0, PT, R0, R13, PT ;  /* 0x0000000d0000720c */ /* 0x000fda0003f05270 */
[----:B------:R-:W-:Y:S05]  /*02b0*/  @P0 BRA `(.L_x_3) ;  /* 0xfffffffc00b00947 */ /* 0x000fea000383ffff */
[----:B------:R-:W-:-:S13]  /*02c0*/  ISETP.NE.AND P0, PT, R3, 0x1, PT ;  /* 0x000000010300780c */ /* 0x000fda0003f05270 */
[----:B------:R-:W-:Y:S05]  /*02d0*/  @P0 BREAK.RELIABLE B6 ;  /* 0x0000000000060942 */ /* 0x000fea0003800100 */
[----:B------:R-:W-:Y:S05]  /*02e0*/  @P0 BRA `(.L_x_2) ;  /* 0x00000000002c0947 */ /* 0x000fea0003800000 */
[----:B------:R-:W-:Y:S05]  /*02f0*/  BSYNC.RELIABLE B6 ;  /* 0x0000000000067941 */ /* 0x000fea0003800100 */
.L_x_1:
[----:B------:R-:W-:Y:S01]  /*0300*/  MOV R0, 0x0 ;  /* 0x0000000000007802 */ /* 0x000fe20000000f00 */
[----:B------:R0:W-:Y:S01]  /*0310*/  STL.64 [R1], R16 ;  /* 0x0000001001007387 */ /* 0x0001e20000100a00 */
[----:B------:R-:W1:Y:S01]  /*0320*/  LDCU.64 UR4, c[0x4][0x8] ;  /* 0x01000100ff0477ac */ /* 0x000e620008000a00 */
[----:B------:R-:W-:Y:S01]  /*0330*/  IMAD.MOV.U32 R6, RZ, RZ, R2 ;  /* 0x000000ffff067224 */ /* 0x000fe200078e0002 */
[----:B------:R0:W2:Y:S01]  /*0340*/  LDC.64 R8, c[0x4][R0] ;  /* 0x0100000000087b82 */ /* 0x0000a20000000a00 */
[----:B------:R-:W-:Y:S02]  /*0350*/  MOV R7, R18 ;  /* 0x0000001200077202 */ /* 0x000fe40000000f00 */
[----:B-1----:R-:W-:Y:S01]  /*0360*/  MOV R4, UR4 ;  /* 0x0000000400047c02 */ /* 0x002fe20008000f00 */
[----:B0-----:R-:W-:-:S07]  /*0370*/  IMAD.U32 R5, RZ, RZ, UR5 ;  /* 0x00000005ff057e24 */ /* 0x001fce000f8e00ff */
[----:B------:R-:W-:-:S07]  /*0380*/  LEPC R20, `(.L_x_2) ;  /* 0x000000001014794e */ /* 0x000fce0000000000 */
[----:B--2---:R-:W-:Y:S05]  /*0390*/  CALL.ABS.NOINC R8 ;  /* 0x0000000008007343 */ /* 0x004fea0003c00000 */
.L_x_2:
[----:B------:R-:W-:Y:S05]  /*03a0*/  BSYNC.RECONVERGENT B7 ;  /* 0x0000000000077941 */ /* 0x000fea0003800200 */
.L_x_0:
[----:B------:R-:W0:Y:S01]  /*03b0*/  LDCU UR4, c[0x0][0x388] ;  /* 0x00007100ff0477ac */ /* 0x000e220008000800 */
[----:B------:R-:W-:-:S05]  /*03c0*/  VIADD R17, R17, 0x1 ;  /* 0x0000000111117836 */ /* 0x000fca0000000000 */
[----:B0-----:R-:W-:-:S13]  /*03d0*/  ISETP.GE.AND P0, PT, R17, UR4, PT ;  /* 0x0000000411007c0c */ /* 0x001fda000bf06270 */
[----:B------:R-:W-:Y:S05]  /*03e0*/  @!P0 BRA `(.L_x_4) ;  /* 0xfffffffc004c8947 */ /* 0x000fea000383ffff */
[----:B------:R-:W-:Y:S05]  /*03f0*/  EXIT ;  /* 0x000000000000794d */ /* 0x000fea0003800000 */
.L_x_5:
[----:B------:R-:W-:-:S00]  /*0400*/  BRA `(.L_x_5) ;  /* 0xfffffffc00fc7947 */ /* 0x000fc0000383ffff */
[----:B------:R-:W-:-:S00]  /*0410*/  NOP ;  /* 0x0000000000007918 */ /* 0x000fc00000000000 */
        /* <DEDUP_REMOVED lines=14> */
.L_x_6:


//--------------------- .nv.global.init           --------------------------
	.section	.nv.global.init,"aw",@progbits
.nv.global.init:
	.type		$str,@object
	.size		$str,(.L_0 - $str)
$str:
        /*0000*/ 	.byte	0x25, 0x64, 0x20, 0x25, 0x64, 0x0a, 0x00
.L_0:


//--------------------- .nv.shared.reserved.0     --------------------------
	.section	.nv.shared.reserved.0,"aw",@nobits
	.weak		__nv_reservedSMEM_offset_0_alias
	.size		__nv_reservedSMEM_offset_0_alias, 0, 64
	.other		__nv_reservedSMEM_offset_0_alias,@"STO_CUDA_RESERVED_SHARED STV_DEFAULT"
__nv_reservedSMEM_offset_0_alias:
	.zero		0
	.zero		64


//--------------------- .nv.constant0._Z9findPairsPiii --------------------------
	.section	.nv.constant0._Z9findPairsPiii,"a",@progbits
	.sectionflags	@""
	.align	4
.nv.constant0._Z9findPairsPiii:
	.zero		912


//--------------------- SYMBOLS --------------------------

	.type		.nv.reservedSmem.offset0,@object
	.size		.nv.reservedSmem.offset0,0x4
	.type		vprintf,@function
